	.headerflags	@"EF_CUDA_TEXMODE_UNIFIED EF_CUDA_64BIT_ADDRESS EF_CUDA_ACCELERATORS EF_CUDA_SM90 EF_CUDA_VIRTUAL_SM(EF_CUDA_SM90)"
	.elftype	@"ET_EXEC"


//--------------------- .nv.info                  --------------------------
	.section	.nv.info,"",@"SHT_CUDA_INFO"
	.align	4


	//----- nvinfo : EIATTR_REGCOUNT
	.align		4
        /*0000*/ 	.byte	0x04, 0x2f
        /*0002*/ 	.short	(.L_3 - .L_2)
	.align		4
.L_2:
        /*0004*/ 	.word	index@(triton_poi_fused__native_batch_norm_legit_no_training_mean_relu_68)
        /*0008*/ 	.word	0x00000015


	//----- nvinfo : EIATTR_MIN_STACK_SIZE
	.align		4
.L_3:
        /*000c*/ 	.byte	0x04, 0x12
        /*000e*/ 	.short	(.L_5 - .L_4)
	.align		4
.L_4:
        /*0010*/ 	.word	index@(triton_poi_fused__native_batch_norm_legit_no_training_mean_relu_68)
        /*0014*/ 	.word	0x00000000


	//----- nvinfo : EIATTR_FRAME_SIZE
	.align		4
.L_5:
        /*0018*/ 	.byte	0x04, 0x11
        /*001a*/ 	.short	(.L_7 - .L_6)
	.align		4
.L_6:
        /*001c*/ 	.word	index@(triton_poi_fused__native_batch_norm_legit_no_training_mean_relu_68)
        /*0020*/ 	.word	0x00000000


	//----- nvinfo : EIATTR_MIN_STACK_SIZE
	.align		4
.L_7:
        /*0024*/ 	.byte	0x04, 0x12
        /*0026*/ 	.short	(.L_9 - .L_8)
	.align		4
.L_8:
        /*0028*/ 	.word	index@(triton_poi_fused__native_batch_norm_legit_no_training_mean_relu_68)
        /*002c*/ 	.word	0x00000000
.L_9:


//--------------------- .nv.info.triton_poi_fused__native_batch_norm_legit_no_training_mean_relu_68 --------------------------
	.section	.nv.info.triton_poi_fused__native_batch_norm_legit_no_training_mean_relu_68,"",@"SHT_CUDA_INFO"
	.sectionflags	@""
	.align	4


	//----- nvinfo : EIATTR_CUDA_API_VERSION
	.align		4
        /*0000*/ 	.byte	0x04, 0x37
        /*0002*/ 	.short	(.L_11 - .L_10)
.L_10:
        /*0004*/ 	.word	0x0000007c


	//----- nvinfo : EIATTR_KPARAM_INFO
	.align		4
.L_11:
        /*0008*/ 	.byte	0x04, 0x17
        /*000a*/ 	.short	(.L_13 - .L_12)
.L_12:
        /*000c*/ 	.word	0x00000000
        /*0010*/ 	.short	0x0006
        /*0012*/ 	.short	0x0030
        /*0014*/ 	.byte	0x00, 0xf0, 0x11, 0x00


	//----- nvinfo : EIATTR_KPARAM_INFO
	.align		4
.L_13:
        /*0018*/ 	.byte	0x04, 0x17
        /*001a*/ 	.short	(.L_15 - .L_14)
.L_14:
        /*001c*/ 	.word	0x00000000
        /*0020*/ 	.short	0x0005
        /*0022*/ 	.short	0x0028
        /*0024*/ 	.byte	0x00, 0xf4, 0x21, 0x00


	//----- nvinfo : EIATTR_KPARAM_INFO
	.align		4
.L_15:
        /*0028*/ 	.byte	0x04, 0x17
        /*002a*/ 	.short	(.L_17 - .L_16)
.L_16:
        /*002c*/ 	.word	0x00000000
        /*0030*/ 	.short	0x0004
        /*0032*/ 	.short	0x0020
        /*0034*/ 	.byte	0x00, 0xf4, 0x21, 0x00


	//----- nvinfo : EIATTR_KPARAM_INFO
	.align		4
.L_17:
        /*0038*/ 	.byte	0x04, 0x17
        /*003a*/ 	.short	(.L_19 - .L_18)
.L_18:
        /*003c*/ 	.word	0x00000000
        /*0040*/ 	.short	0x0003
        /*0042*/ 	.short	0x0018
        /*0044*/ 	.byte	0x00, 0xf4, 0x21, 0x00


	//----- nvinfo : EIATTR_KPARAM_INFO
	.align		4
.L_19:
        /*0048*/ 	.byte	0x04, 0x17
        /*004a*/ 	.short	(.L_21 - .L_20)
.L_20:
        /*004c*/ 	.word	0x00000000
        /*0050*/ 	.short	0x0002
        /*0052*/ 	.short	0x0010
        /*0054*/ 	.byte	0x00, 0xf4, 0x21, 0x00


	//----- nvinfo : EIATTR_KPARAM_INFO
	.align		4
.L_21:
        /*0058*/ 	.byte	0x04, 0x17
        /*005a*/ 	.short	(.L_23 - .L_22)
.L_22:
        /*005c*/ 	.word	0x00000000
        /*0060*/ 	.short	0x0001
        /*0062*/ 	.short	0x0008
        /*0064*/ 	.byte	0x00, 0xf4, 0x21, 0x00


	//----- nvinfo : EIATTR_KPARAM_INFO
	.align		4
.L_23:
        /*0068*/ 	.byte	0x04, 0x17
        /*006a*/ 	.short	(.L_25 - .L_24)
.L_24:
        /*006c*/ 	.word	0x00000000
        /*0070*/ 	.short	0x0000
        /*0072*/ 	.short	0x0000
        /*0074*/ 	.byte	0x00, 0xf4, 0x21, 0x00


	//----- nvinfo : EIATTR_SPARSE_MMA_MASK
	.align		4
.L_25:
        /*0078*/ 	.byte	0x03, 0x50
        /*007a*/ 	.short	0x0000


	//----- nvinfo : EIATTR_MAXREG_COUNT
	.align		4
        /*007c*/ 	.byte	0x03, 0x1b
        /*007e*/ 	.short	0x00ff


	//----- nvinfo : EIATTR_EXIT_INSTR_OFFSETS
	.align		4
        /*0080*/ 	.byte	0x04, 0x1c
        /*0082*/ 	.short	(.L_27 - .L_26)


	//   ....[0]....
.L_26:
        /*0084*/ 	.word	0x00000440


	//----- nvinfo : EIATTR_REQNTID
	.align		4
.L_27:
        /*0088*/ 	.byte	0x04, 0x10
        /*008a*/ 	.short	(.L_29 - .L_28)
.L_28:
        /*008c*/ 	.word	0x00000080
        /*0090*/ 	.word	0x00000001
        /*0094*/ 	.word	0x00000001


	//----- nvinfo : EIATTR_CBANK_PARAM_SIZE
	.align		4
.L_29:
        /*0098*/ 	.byte	0x03, 0x19
        /*009a*/ 	.short	0x0034


	//----- nvinfo : EIATTR_PARAM_CBANK
	.align		4
        /*009c*/ 	.byte	0x04, 0x0a
        /*009e*/ 	.short	(.L_31 - .L_30)
	.align		4
.L_30:
        /*00a0*/ 	.word	index@(.nv.constant0.triton_poi_fused__native_batch_norm_legit_no_training_mean_relu_68)
        /*00a4*/ 	.short	0x0210
        /*00a6*/ 	.short	0x0034


	//----- nvinfo : EIATTR_SW_WAR
	.align		4
.L_31:
        /*00a8*/ 	.byte	0x04, 0x36
        /*00aa*/ 	.short	(.L_33 - .L_32)
.L_32:
        /*00ac*/ 	.word	0x00000008
.L_33:


//--------------------- .nv.callgraph             --------------------------
	.section	.nv.callgraph,"",@"SHT_CUDA_CALLGRAPH"
	.align	4
	.sectionentsize	8
	.align		4
        /*0000*/ 	.word	0x00000000
	.align		4
        /*0004*/ 	.word	0xffffffff
	.align		4
        /*0008*/ 	.word	0x00000000
	.align		4
        /*000c*/ 	.word	0xfffffffe
	.align		4
        /*0010*/ 	.word	0x00000000
	.align		4
        /*0014*/ 	.word	0xfffffffd
	.align		4
        /*0018*/ 	.word	0x00000000
	.align		4
        /*001c*/ 	.word	0xfffffffc


//--------------------- .nv.constant4             --------------------------
	.section	.nv.constant4,"a",@progbits
	.align	8
	.align		8
.nv.constant4:
        /*0000*/ 	.dword	_$_str
	.align		8
        /*0008*/ 	.dword	_$_str_$_2


//--------------------- .text.triton_poi_fused__native_batch_norm_legit_no_training_mean_relu_68 --------------------------
	.section	.text.triton_poi_fused__native_batch_norm_legit_no_training_mean_relu_68,"ax",@progbits
	.align	128
        .global         triton_poi_fused__native_batch_norm_legit_no_training_mean_relu_68
        .type           triton_poi_fused__native_batch_norm_legit_no_training_mean_relu_68,@function
        .size           triton_poi_fused__native_batch_norm_legit_no_training_mean_relu_68,(.L_x_1 - triton_poi_fused__native_batch_norm_legit_no_training_mean_relu_68)
        .other          triton_poi_fused__native_batch_norm_legit_no_training_mean_relu_68,@"STO_CUDA_ENTRY STV_DEFAULT"
triton_poi_fused__native_batch_norm_legit_no_training_mean_relu_68:
.text.triton_poi_fused__native_batch_norm_legit_no_training_mean_relu_68:
[----:B------:R-:W-:Y:S01]  /*0000*/  LDC R1, c[0x0][0x28] ;  /* 0x00000a00ff017b82 */ /* 0x000fe20000000800 */
[----:B------:R-:W1:Y:S07]  /*0010*/  S2R R0, SR_TID.X ;  /* 0x0000000000007919 */ /* 0x000e6e0000002100 */
[----:B------:R-:W2:Y:S01]  /*0020*/  LDC.64 R10, c[0x0][0x220] ;  /* 0x00008800ff0a7b82 */ /* 0x000ea20000000a00 */
[----:B------:R-:W-:Y:S01]  /*0030*/  ULDC.64 UR4, c[0x0][0x208] ;  /* 0x0000820000047ab9 */ /* 0x000fe20000000a00 */
[----:B------:R-:W3:Y:S06]  /*0040*/  S2R R3, SR_CTAID.X ;  /* 0x0000000000037919 */ /* 0x000eec0000002500 */
[----:B------:R-:W4:Y:S08]  /*0050*/  LDC.64 R8, c[0x0][0x218] ;  /* 0x00008600ff087b82 */ /* 0x000f300000000a00 */
[----:B------:R-:W5:Y:S08]  /*0060*/  LDC.64 R6, c[0x0][0x210] ;  /* 0x00008400ff067b82 */ /* 0x000f700000000a00 */
[----:B------:R-:W5:Y:S01]  /*0070*/  LDC.64 R4, c[0x0][0x228] ;  /* 0x00008a00ff047b82 */ /* 0x000f620000000a00 */
[----:B-1----:R-:W-:-:S02]  /*0080*/  LOP3.LUT R0, R0, 0x7f, RZ, 0xc0, !PT ;  /* 0x0000007f00007812 */ /* 0x002fc400078ec0ff */
[----:B---3--:R-:W-:Y:S02]  /*0090*/  SHF.R.S32.HI R2, RZ, 0x18, R3 ;  /* 0x00000018ff027819 */ /* 0x008fe40000011403 */
[----:B------:R-:W-:Y:S02]  /*00a0*/  LEA R0, R3, R0, 0x7 ;  /* 0x0000000003007211 */ /* 0x000fe400078e38ff */
[----:B------:R-:W-:-:S04]  /*00b0*/  SGXT R3, R2, 0x1 ;  /* 0x000000010203781a */ /* 0x000fc80000000200 */
[----:B------:R-:W-:-:S04]  /*00c0*/  LEA.HI R3, R3, R0, RZ, 0xa ;  /* 0x0000000003037211 */ /* 0x000fc800078f50ff */
[----:B------:R-:W-:-:S04]  /*00d0*/  LOP3.LUT R3, R3, 0xfffffc00, RZ, 0xc0, !PT ;  /* 0xfffffc0003037812 */ /* 0x000fc800078ec0ff */
[----:B------:R-:W-:Y:S02]  /*00e0*/  IADD3 R13, R0, -R3, RZ ;  /* 0x80000003000d7210 */ /* 0x000fe40007ffe0ff */
[----:B------:R-:W1:Y:S03]  /*00f0*/  LDC.64 R2, c[0x0][0x230] ;  /* 0x00008c00ff027b82 */ /* 0x000e660000000a00 */
[----:B--2---:R-:W-:-:S06]  /*0100*/  IMAD.WIDE R10, R13, 0x4, R10 ;  /* 0x000000040d0a7825 */ /* 0x004fcc00078e020a */
[----:B------:R-:W2:Y:S01]  /*0110*/  LDG.E.EL R10, desc[UR4][R10.64] ;  /* 0x000000040a0a7981 */ /* 0x000ea2000c2e1900 */
[----:B------:R-:W-:Y:S01]  /*0120*/  SHF.L.U32 R15, R0, 0x2, RZ ;  /* 0x00000002000f7819 */ /* 0x000fe200000006ff */
[----:B----4-:R-:W-:-:S04]  /*0130*/  IMAD.WIDE R8, R13, 0x4, R8 ;  /* 0x000000040d087825 */ /* 0x010fc800078e0208 */
[----:B-----5:R-:W-:Y:S02]  /*0140*/  IMAD.WIDE R6, R15, 0x4, R6 ;  /* 0x000000040f067825 */ /* 0x020fe400078e0206 */
[----:B------:R-:W3:Y:S02]  /*0150*/  LDG.E.EL R9, desc[UR4][R8.64] ;  /* 0x0000000408097981 */ /* 0x000ee4000c2e1900 */
[C---:B0-----:R-:W-:Y:S02]  /*0160*/  IMAD.WIDE R4, R13.reuse, 0x4, R4 ;  /* 0x000000040d047825 */ /* 0x041fe400078e0204 */
[----:B------:R-:W3:Y:S04]  /*0170*/  LDG.E.EL R14, desc[UR4][R6.64+0x4] ;  /* 0x00000404060e7981 */ /* 0x000ee8000c2e1900 */
[----:B------:R-:W4:Y:S01]  /*0180*/  LDG.E.EL R12, desc[UR4][R6.64] ;  /* 0x00000004060c7981 */ /* 0x000f22000c2e1900 */
[----:B-1----:R-:W-:-:S03]  /*0190*/  IMAD.WIDE R2, R13, 0x4, R2 ;  /* 0x000000040d027825 */ /* 0x002fc600078e0202 */
[----:B------:R-:W5:Y:S04]  /*01a0*/  LDG.E.EL R16, desc[UR4][R6.64+0x8] ;  /* 0x0000080406107981 */ /* 0x000f68000c2e1900 */
[----:B------:R0:W5:Y:S04]  /*01b0*/  LDG.E.EL R18, desc[UR4][R6.64+0xc] ;  /* 0x00000c0406127981 */ /* 0x000168000c2e1900 */
[----:B------:R3:W5:Y:S04]  /*01c0*/  LDG.E.EL R4, desc[UR4][R4.64] ;  /* 0x0000000404047981 */ /* 0x000768000c2e1900 */
[----:B------:R4:W5:Y:S01]  /*01d0*/  LDG.E.EL R11, desc[UR4][R2.64] ;  /* 0x00000004020b7981 */ /* 0x000962000c2e1900 */
[----:B0-----:R-:W-:Y:S01]  /*01e0*/  HFMA2.MMA R6, -RZ, RZ, 1.625, 0 ;  /* 0x3e800000ff067435 */ /* 0x001fe200000001ff */
[----:B--2---:R-:W-:-:S04]  /*01f0*/  FADD R10, R10, 9.9999997473787516356e-06 ;  /* 0x3727c5ac0a0a7421 */ /* 0x004fc80000000000 */
[----:B------:R-:W0:Y:S01]  /*0200*/  MUFU.SQRT R13, R10 ;  /* 0x0000000a000d7308 */ /* 0x000e220000002000 */
[----:B---3--:R-:W-:Y:S01]  /*0210*/  FADD R5, -R9, R14 ;  /* 0x0000000e09057221 */ /* 0x008fe20000000100 */
[----:B----4-:R-:W-:Y:S01]  /*0220*/  FADD R3, R12, -R9 ;  /* 0x800000090c037221 */ /* 0x010fe20000000000 */
[----:B0-----:R-:W-:Y:S01]  /*0230*/  FSETP.GT.AND P0, PT, R13, 8.50705917302346158658e+37, PT ;  /* 0x7e8000000d00780b */ /* 0x001fe20003f04000 */
[----:B-----5:R-:W-:Y:S01]  /*0240*/  FADD R7, -R9, R16 ;  /* 0x0000001009077221 */ /* 0x020fe20000000100 */
[----:B------:R-:W-:Y:S02]  /*0250*/  FSETP.GEU.AND P1, PT, R13, 1.175494350822287508e-38, PT ;  /* 0x008000000d00780b */ /* 0x000fe40003f2e000 */
[----:B------:R-:W-:Y:S01]  /*0260*/  FSEL R6, R6, 1, P0 ;  /* 0x3f80000006067808 */ /* 0x000fe20000000000 */
[----:B------:R-:W-:-:S08]  /*0270*/  FADD R9, -R9, R18 ;  /* 0x0000001209097221 */ /* 0x000fd00000000100 */
[----:B------:R-:W-:Y:S02]  /*0280*/  @P0 FMUL R13, R13, 0.25 ;  /* 0x3e8000000d0d0820 */ /* 0x000fe40000400000 */
[----:B------:R-:W-:Y:S02]  /*0290*/  @!P1 FMUL R6, R6, 16777216 ;  /* 0x4b80000006069820 */ /* 0x000fe40000400000 */
[----:B------:R-:W-:-:S06]  /*02a0*/  @!P1 FMUL R13, R13, 16777216 ;  /* 0x4b8000000d0d9820 */ /* 0x000fcc0000400000 */
[----:B------:R-:W0:Y:S02]  /*02b0*/  MUFU.RCP R13, R13 ;  /* 0x0000000d000d7308 */ /* 0x000e240000001000 */
[----:B0-----:R-:W-:-:S04]  /*02c0*/  FMUL R6, R13, R6 ;  /* 0x000000060d067220 */ /* 0x001fc80000400000 */
[C---:B------:R-:W-:Y:S01]  /*02d0*/  FMUL R3, R6.reuse, R3 ;  /* 0x0000000306037220 */ /* 0x040fe20000400000 */
[C---:B------:R-:W-:Y:S01]  /*02e0*/  FMUL R2, R6.reuse, R5 ;  /* 0x0000000506027220 */ /* 0x040fe20000400000 */
[C---:B------:R-:W-:Y:S01]  /*02f0*/  FMUL R8, R6.reuse, R7 ;  /* 0x0000000706087220 */ /* 0x040fe20000400000 */
[----:B------:R-:W-:Y:S01]  /*0300*/  FMUL R6, R6, R9 ;  /* 0x0000000906067220 */ /* 0x000fe20000400000 */
[C-C-:B------:R-:W-:Y:S01]  /*0310*/  FFMA R5, R4.reuse, R3, R11.reuse ;  /* 0x0000000304057223 */ /* 0x140fe2000000000b */
[C-C-:B------:R-:W-:Y:S01]  /*0320*/  FFMA R7, R4.reuse, R2, R11.reuse ;  /* 0x0000000204077223 */ /* 0x140fe2000000000b */
[C-C-:B------:R-:W-:Y:S01]  /*0330*/  FFMA R8, R4.reuse, R8, R11.reuse ;  /* 0x0000000804087223 */ /* 0x140fe2000000000b */
[----:B------:R-:W0:Y:S01]  /*0340*/  LDC.64 R2, c[0x0][0x238] ;  /* 0x00008e00ff027b82 */ /* 0x000e220000000a00 */
[----:B------:R-:W-:Y:S01]  /*0350*/  FFMA R6, R4, R6, R11 ;  /* 0x0000000604067223 */ /* 0x000fe2000000000b */
[----:B------:R-:W-:Y:S02]  /*0360*/  FSETP.GEU.AND P2, PT, R5, RZ, PT ;  /* 0x000000ff0500720b */ /* 0x000fe40003f4e000 */
[----:B------:R-:W-:-:S02]  /*0370*/  FSETP.GEU.AND P1, PT, R7, RZ, PT ;  /* 0x000000ff0700720b */ /* 0x000fc40003f2e000 */
[----:B------:R-:W-:Y:S02]  /*0380*/  FSETP.GEU.AND P0, PT, R8, RZ, PT ;  /* 0x000000ff0800720b */ /* 0x000fe40003f0e000 */
[----:B------:R-:W-:Y:S02]  /*0390*/  FSEL R5, R5, RZ, P2 ;  /* 0x000000ff05057208 */ /* 0x000fe40001000000 */
[----:B------:R-:W-:Y:S02]  /*03a0*/  FSEL R4, R7, RZ, P1 ;  /* 0x000000ff07047208 */ /* 0x000fe40000800000 */
[----:B------:R-:W-:Y:S02]  /*03b0*/  FSETP.GEU.AND P1, PT, R6, RZ, PT ;  /* 0x000000ff0600720b */ /* 0x000fe40003f2e000 */
[----:B------:R-:W-:Y:S01]  /*03c0*/  FSEL R7, R8, RZ, P0 ;  /* 0x000000ff08077208 */ /* 0x000fe20000000000 */
[----:B------:R-:W-:Y:S01]  /*03d0*/  FADD R4, R5, R4 ;  /* 0x0000000405047221 */ /* 0x000fe20000000000 */
[----:B------:R-:W-:-:S03]  /*03e0*/  FSEL R5, R6, RZ, P1 ;  /* 0x000000ff06057208 */ /* 0x000fc60000800000 */
[----:B------:R-:W-:-:S04]  /*03f0*/  FADD R4, R4, R7 ;  /* 0x0000000704047221 */ /* 0x000fc80000000000 */
[----:B------:R-:W-:Y:S01]  /*0400*/  FADD R4, R4, R5 ;  /* 0x0000000504047221 */ /* 0x000fe20000000000 */
[----:B0-----:R-:W-:-:S04]  /*0410*/  IMAD.WIDE R2, R0, 0x4, R2 ;  /* 0x0000000400027825 */ /* 0x001fc800078e0202 */
[----:B------:R-:W-:-:S05]  /*0420*/  FMUL R5, R4, 0.25 ;  /* 0x3e80000004057820 */ /* 0x000fca0000400000 */
[----:B------:R-:W-:Y:S01]  /*0430*/  STG.E desc[UR4][R2.64], R5 ;  /* 0x0000000502007986 */ /* 0x000fe2000c101904 */
[----:B------:R-:W-:Y:S05]  /*0440*/  EXIT ;  /* 0x000000000000794d */ /* 0x000fea0003800000 */
.L_x_0:
[----:B------:R-:W-:-:S00]  /*0450*/  BRA `(.L_x_0) ;  /* 0xfffffffc00fc7947 */ /* 0x000fc0000383ffff */
[----:B------:R-:W-:-:S00]  /*0460*/  NOP ;  /* 0x0000000000007918 */ /* 0x000fc00000000000 */
        /* <DEDUP_REMOVED lines=9> */
.L_x_1:


//--------------------- .nv.global.init           --------------------------
	.section	.nv.global.init,"aw",@progbits
.nv.global.init:
	.type		_$_str,@object
	.size		_$_str,(_$_str_$_2 - _$_str)
_$_str:
        /*0000*/ 	.byte	0x5f, 0x5f, 0x43, 0x55, 0x44, 0x41, 0x5f, 0x46, 0x54, 0x5a, 0x00
	.type		_$_str_$_2,@object
	.size		_$_str_$_2,(.L_1 - _$_str_$_2)
_$_str_$_2:
        /*000b*/ 	.byte	0x5f, 0x5f, 0x43, 0x55, 0x44, 0x41, 0x5f, 0x50, 0x52, 0x45, 0x43, 0x5f, 0x53, 0x51, 0x52, 0x54
        /*001b*/ 	.byte	0x00
.L_1:


//--------------------- .nv.constant0.triton_poi_fused__native_batch_norm_legit_no_training_mean_relu_68 --------------------------
	.section	.nv.constant0.triton_poi_fused__native_batch_norm_legit_no_training_mean_relu_68,"a",@progbits
	.sectionflags	@""
	.align	4
.nv.constant0.triton_poi_fused__native_batch_norm_legit_no_training_mean_relu_68:
	.zero		580
